//
// Generated by NVIDIA NVVM Compiler
//
// Compiler Build ID: CL-36424714
// Cuda compilation tools, release 13.0, V13.0.88
// Based on NVVM 20.0.0
//

.version 9.0
.target sm_100
.address_size 64

	// .globl	_Z7d_saxpyPfS_fi

.visible .entry _Z7d_saxpyPfS_fi(
	.param .u64 .ptr .align 1 _Z7d_saxpyPfS_fi_param_0,
	.param .u64 .ptr .align 1 _Z7d_saxpyPfS_fi_param_1,
	.param .f32 _Z7d_saxpyPfS_fi_param_2,
	.param .u32 _Z7d_saxpyPfS_fi_param_3
)
{
	.reg .b32 	%r<5>;
	.reg .b32 	%f<5>;
	.reg .b64 	%rd<8>;

	ld.param.u64 	%rd1, [_Z7d_saxpyPfS_fi_param_0];
	ld.param.u64 	%rd2, [_Z7d_saxpyPfS_fi_param_1];
	ld.param.f32 	%f1, [_Z7d_saxpyPfS_fi_param_2];
	cvta.to.global.u64 	%rd3, %rd1;
	cvta.to.global.u64 	%rd4, %rd2;
	mov.u32 	%r1, %ntid.x;
	mov.u32 	%r2, %ctaid.x;
	mov.u32 	%r3, %tid.x;
	mad.lo.s32 	%r4, %r1, %r2, %r3;
	mul.wide.s32 	%rd5, %r4, 4;
	add.s64 	%rd6, %rd4, %rd5;
	ld.global.f32 	%f2, [%rd6];
	add.s64 	%rd7, %rd3, %rd5;
	ld.global.f32 	%f3, [%rd7];
	fma.rn.f32 	%f4, %f1, %f2, %f3;
	st.global.f32 	[%rd7], %f4;
	ret;

}


// ===== COMPILED SASS (sm_100) =====

	.target	sm_100

	.elftype	@"ET_EXEC"


//--------------------- .note.nv.tkinfo           --------------------------
	.section	.note.nv.tkinfo,"",@"SHT_NOTE"
	.sectionflags	@"SHF_NOTE_NV_TKINFO"
	.tkinfo
        /*0018*/ 	.word	0x00000002
        /*0030*/ 	.string	""
        /*0030*/ 	.string	"ptxas"
        /*0030*/ 	.string	"Cuda compilation tools, release 13.0, V13.0.88"
        /*0030*/ 	.string	"Build cuda_13.0.r13.0/compiler.36424714_0"
        /*0030*/ 	.string	"-arch sm_100 -m 64 "



//--------------------- .note.nv.cuinfo           --------------------------
	.section	.note.nv.cuinfo,"",@"SHT_NOTE"
	.sectionflags	@"SHF_NOTE_NV_CUINFO"
        /*0018*/ 	.short	0x0002
        /*001a*/ 	.short	0x0064
        /*001c*/ 	.short	0x0082
	.zero		2


//--------------------- .nv.info                  --------------------------
	.section	.nv.info,"",@"SHT_CUDA_INFO"
	.align	4


	//----- nvinfo : EIATTR_REGCOUNT
	.align		4
        /*0000*/ 	.byte	0x04, 0x2f
        /*0002*/ 	.short	(.L_1 - .L_0)
	.align		4
.L_0:
        /*0004*/ 	.word	index@(_Z7d_saxpyPfS_fi)
        /*0008*/ 	.word	0x0000000a


	//----- nvinfo : EIATTR_FRAME_SIZE
	.align		4
.L_1:
        /*000c*/ 	.byte	0x04, 0x11
        /*000e*/ 	.short	(.L_3 - .L_2)
	.align		4
.L_2:
        /*0010*/ 	.word	index@(_Z7d_saxpyPfS_fi)
        /*0014*/ 	.word	0x00000000


	//----- nvinfo : EIATTR_MIN_STACK_SIZE
	.align		4
.L_3:
        /*0018*/ 	.byte	0x04, 0x12
        /*001a*/ 	.short	(.L_5 - .L_4)
	.align		4
.L_4:
        /*001c*/ 	.word	index@(_Z7d_saxpyPfS_fi)
        /*0020*/ 	.word	0x00000000
.L_5:


//--------------------- .nv.compat                --------------------------
	.section	.nv.compat,"",@"SHT_CUDA_COMPAT_INFO"
	.align	4
        /*0000*/ 	.byte	0x02, 0x09, 0x00, 0x00, 0x02, 0x02, 0x01, 0x00, 0x02, 0x05, 0x05, 0x00, 0x03, 0x07, 0x01, 0x01
        /*0010*/ 	.byte	0x02, 0x03, 0x00, 0x00, 0x02, 0x06, 0x01, 0x00, 0x04, 0x0b, 0x08, 0x00, 0x09, 0x00, 0x00, 0x00
        /*0020*/ 	.byte	0x00, 0x00, 0x00, 0x00


//--------------------- .nv.info._Z7d_saxpyPfS_fi --------------------------
	.section	.nv.info._Z7d_saxpyPfS_fi,"",@"SHT_CUDA_INFO"
	.sectionflags	@""
	.align	4


	//----- nvinfo : EIATTR_CUDA_API_VERSION
	.align		4
        /*0000*/ 	.byte	0x04, 0x37
        /*0002*/ 	.short	(.L_7 - .L_6)
.L_6:
        /*0004*/ 	.word	0x00000082


	//----- nvinfo : EIATTR_KPARAM_INFO
	.align		4
.L_7:
        /*0008*/ 	.byte	0x04, 0x17
        /*000a*/ 	.short	(.L_9 - .L_8)
.L_8:
        /*000c*/ 	.word	0x00000000
        /*0010*/ 	.short	0x0003
        /*0012*/ 	.short	0x0014
        /*0014*/ 	.byte	0x00, 0xf0, 0x11, 0x00


	//----- nvinfo : EIATTR_KPARAM_INFO
	.align		4
.L_9:
        /*0018*/ 	.byte	0x04, 0x17
        /*001a*/ 	.short	(.L_11 - .L_10)
.L_10:
        /*001c*/ 	.word	0x00000000
        /*0020*/ 	.short	0x0002
        /*0022*/ 	.short	0x0010
        /*0024*/ 	.byte	0x00, 0xf0, 0x11, 0x00


	//----- nvinfo : EIATTR_KPARAM_INFO
	.align		4
.L_11:
        /*0028*/ 	.byte	0x04, 0x17
        /*002a*/ 	.short	(.L_13 - .L_12)
.L_12:
        /*002c*/ 	.word	0x00000000
        /*0030*/ 	.short	0x0001
        /*0032*/ 	.short	0x0008
        /*0034*/ 	.byte	0x00, 0xf5, 0x21, 0x00


	//----- nvinfo : EIATTR_KPARAM_INFO
	.align		4
.L_13:
        /*0038*/ 	.byte	0x04, 0x17
        /*003a*/ 	.short	(.L_15 - .L_14)
.L_14:
        /*003c*/ 	.word	0x00000000
        /*0040*/ 	.short	0x0000
        /*0042*/ 	.short	0x0000
        /*0044*/ 	.byte	0x00, 0xf5, 0x21, 0x00


	//----- nvinfo : EIATTR_SPARSE_MMA_MASK
	.align		4
.L_15:
        /*0048*/ 	.byte	0x03, 0x50
        /*004a*/ 	.short	0x0000


	//----- nvinfo : EIATTR_MAXREG_COUNT
	.align		4
        /*004c*/ 	.byte	0x03, 0x1b
        /*004e*/ 	.short	0x00ff


	//----- nvinfo : EIATTR_MERCURY_ISA_VERSION
	.align		4
        /*0050*/ 	.byte	0x03, 0x5f
        /*0052*/ 	.short	0x0101


	//----- nvinfo : EIATTR_VRC_CTA_INIT_COUNT
	.align		4
        /*0054*/ 	.byte	0x02, 0x4a
	.zero		1
	.zero		1


	//----- nvinfo : EIATTR_EXIT_INSTR_OFFSETS
	.align		4
        /*0058*/ 	.byte	0x04, 0x1c
        /*005a*/ 	.short	(.L_17 - .L_16)


	//   ....[0]....
.L_16:
        /*005c*/ 	.word	0x000000f0


	//----- nvinfo : EIATTR_CBANK_PARAM_SIZE
	.align		4
.L_17:
        /*0060*/ 	.byte	0x03, 0x19
        /*0062*/ 	.short	0x0018


	//----- nvinfo : EIATTR_PARAM_CBANK
	.align		4
        /*0064*/ 	.byte	0x04, 0x0a
        /*0066*/ 	.short	(.L_19 - .L_18)
	.align		4
.L_18:
        /*0068*/ 	.word	index@(.nv.constant0._Z7d_saxpyPfS_fi)
        /*006c*/ 	.short	0x0380
        /*006e*/ 	.short	0x0018


	//----- nvinfo : EIATTR_SW_WAR
	.align		4
.L_19:
        /*0070*/ 	.byte	0x04, 0x36
        /*0072*/ 	.short	(.L_21 - .L_20)
.L_20:
        /*0074*/ 	.word	0x00000008
.L_21:


//--------------------- .nv.callgraph             --------------------------
	.section	.nv.callgraph,"",@"SHT_CUDA_CALLGRAPH"
	.align	4
	.sectionentsize	8
	.align		4
        /*0000*/ 	.word	0x00000000
	.align		4
        /*0004*/ 	.word	0xffffffff
	.align		4
        /*0008*/ 	.word	0x00000000
	.align		4
        /*000c*/ 	.word	0xfffffffe
	.align		4
        /*0010*/ 	.word	0x00000000
	.align		4
        /*0014*/ 	.word	0xfffffffd
	.align		4
        /*0018*/ 	.word	0x00000000
	.align		4
        /*001c*/ 	.word	0xfffffffc


//--------------------- .text._Z7d_saxpyPfS_fi    --------------------------
	.section	.text._Z7d_saxpyPfS_fi,"ax",@progbits
	.align	128
        .global         _Z7d_saxpyPfS_fi
        .type           _Z7d_saxpyPfS_fi,@function
        .size           _Z7d_saxpyPfS_fi,(.L_x_1 - _Z7d_saxpyPfS_fi)
        .other          _Z7d_saxpyPfS_fi,@"STO_CUDA_ENTRY STV_DEFAULT"
_Z7d_saxpyPfS_fi:
.text._Z7d_saxpyPfS_fi:
[----:B------:R-:W-:Y:S01]  /*0000*/  LDC R1, c[0x0][0x37c] ;  /* 0x0000df00ff017b82 */ /* 0x000fe20000000800 */
[----:B------:R-:W0:Y:S07]  /*0010*/  S2R R7, SR_CTAID.X ;  /* 0x0000000000077919 */ /* 0x000e2e0000002500 */
[----:B------:R-:W1:Y:S01]  /*0020*/  LDC.64 R2, c[0x0][0x388] ;  /* 0x0000e200ff027b82 */ /* 0x000e620000000a00 */
[----:B------:R-:W0:Y:S01]  /*0030*/  LDCU UR6, c[0x0][0x360] ;  /* 0x00006c00ff0677ac */ /* 0x000e220008000800 */
[----:B------:R-:W0:Y:S01]  /*0040*/  S2R R0, SR_TID.X ;  /* 0x0000000000007919 */ /* 0x000e220000002100 */
[----:B------:R-:W2:Y:S05]  /*0050*/  LDCU.64 UR4, c[0x0][0x358] ;  /* 0x00006b00ff0477ac */ /* 0x000eaa0008000a00 */
[----:B------:R-:W3:Y:S01]  /*0060*/  LDC.64 R4, c[0x0][0x380] ;  /* 0x0000e000ff047b82 */ /* 0x000ee20000000a00 */
[----:B0-----:R-:W-:Y:S01]  /*0070*/  IMAD R7, R7, UR6, R0 ;  /* 0x0000000607077c24 */ /* 0x001fe2000f8e0200 */
[----:B------:R-:W0:Y:S03]  /*0080*/  LDCU UR6, c[0x0][0x390] ;  /* 0x00007200ff0677ac */ /* 0x000e260008000800 */
[----:B-1----:R-:W-:-:S04]  /*0090*/  IMAD.WIDE R2, R7, 0x4, R2 ;  /* 0x0000000407027825 */ /* 0x002fc800078e0202 */
[----:B---3--:R-:W-:Y:S02]  /*00a0*/  IMAD.WIDE R4, R7, 0x4, R4 ;  /* 0x0000000407047825 */ /* 0x008fe400078e0204 */
[----:B--2---:R-:W0:Y:S04]  /*00b0*/  LDG.E R2, desc[UR4][R2.64] ;  /* 0x0000000402027981 */ /* 0x004e28000c1e1900 */
[----:B------:R-:W0:Y:S02]  /*00c0*/  LDG.E R7, desc[UR4][R4.64] ;  /* 0x0000000404077981 */ /* 0x000e24000c1e1900 */
[----:B0-----:R-:W-:-:S05]  /*00d0*/  FFMA R7, R2, UR6, R7 ;  /* 0x0000000602077c23 */ /* 0x001fca0008000007 */
[----:B------:R-:W-:Y:S01]  /*00e0*/  STG.E desc[UR4][R4.64], R7 ;  /* 0x0000000704007986 */ /* 0x000fe2000c101904 */
[----:B------:R-:W-:Y:S05]  /*00f0*/  EXIT ;  /* 0x000000000000794d */ /* 0x000fea0003800000 */
.L_x_0:
[----:B------:R-:W-:-:S00]  /*0100*/  BRA `(.L_x_0) ;  /* 0xfffffffc00fc7947 */ /* 0x000fc0000383ffff */
[----:B------:R-:W-:-:S00]  /*0110*/  NOP ;  /* 0x0000000000007918 */ /* 0x000fc00000000000 */
        /* <DEDUP_REMOVED lines=14> */
.L_x_1:


//--------------------- .nv.shared.reserved.0     --------------------------
	.section	.nv.shared.reserved.0,"aw",@nobits
	.weak		__nv_reservedSMEM_offset_0_alias
	.size		__nv_reservedSMEM_offset_0_alias, 0, 64
	.other		__nv_reservedSMEM_offset_0_alias,@"STO_CUDA_RESERVED_SHARED STV_DEFAULT"
__nv_reservedSMEM_offset_0_alias:
	.zero		0
	.zero		64


//--------------------- .nv.constant0._Z7d_saxpyPfS_fi --------------------------
	.section	.nv.constant0._Z7d_saxpyPfS_fi,"a",@progbits
	.sectionflags	@""
	.align	4
.nv.constant0._Z7d_saxpyPfS_fi:
	.zero		920


//--------------------- SYMBOLS --------------------------

	.type		.nv.reservedSmem.offset0,@object
	.size		.nv.reservedSmem.offset0,0x4
